//
// Generated by NVIDIA NVVM Compiler
//
// Compiler Build ID: CL-36424714
// Cuda compilation tools, release 13.0, V13.0.88
// Based on NVVM 20.0.0
//

.version 9.0
.target sm_100
.address_size 64

	// .globl	_Z14threadId_1D_3Dv
.extern .func  (.param .b32 func_retval0) vprintf
(
	.param .b64 vprintf_param_0,
	.param .b64 vprintf_param_1
)
;
.global .align 1 .b8 $str[187] = {116, 104, 114, 101, 97, 100, 73, 100, 58, 32, 37, 100, 32, 61, 32, 98, 108, 111, 99, 107, 73, 100, 120, 46, 120, 58, 32, 37, 100, 32, 42, 32, 98, 108, 111, 99, 107, 68, 105, 109, 46, 120, 58, 32, 37, 100, 32, 42, 32, 98, 108, 111, 99, 107, 68, 105, 109, 46, 121, 58, 32, 37, 100, 32, 42, 32, 98, 108, 111, 99, 107, 68, 105, 109, 46, 122, 58, 32, 37, 100, 32, 43, 32, 116, 104, 114, 101, 97, 100, 73, 100, 120, 46, 122, 58, 32, 37, 100, 32, 42, 32, 98, 108, 111, 99, 107, 68, 105, 109, 46, 121, 58, 32, 37, 100, 32, 42, 32, 98, 108, 111, 99, 107, 68, 105, 109, 46, 120, 58, 32, 37, 100, 32, 43, 32, 116, 104, 114, 101, 97, 100, 73, 100, 120, 46, 121, 58, 32, 37, 100, 32, 42, 32, 98, 108, 111, 99, 107, 68, 105, 109, 46, 120, 58, 32, 37, 100, 32, 43, 32, 116, 104, 114, 101, 97, 100, 73, 100, 120, 46, 120, 58, 32, 37, 100, 10};

.visible .entry _Z14threadId_1D_3Dv()
{
	.local .align 8 .b8 	__local_depot0[48];
	.reg .b64 	%SP;
	.reg .b64 	%SPL;
	.reg .b32 	%r<13>;
	.reg .b64 	%rd<5>;

	mov.u64 	%SPL, __local_depot0;
	cvta.local.u64 	%SP, %SPL;
	add.u64 	%rd1, %SP, 0;
	add.u64 	%rd2, %SPL, 0;
	mov.u32 	%r1, %ctaid.x;
	mov.u32 	%r2, %ntid.x;
	mov.u32 	%r3, %ntid.y;
	mov.u32 	%r4, %ntid.z;
	mov.u32 	%r5, %tid.z;
	mov.u32 	%r6, %tid.y;
	mov.u32 	%r7, %tid.x;
	mad.lo.s32 	%r8, %r4, %r1, %r5;
	mad.lo.s32 	%r9, %r8, %r3, %r6;
	mad.lo.s32 	%r10, %r9, %r2, %r7;
	st.local.v2.u32 	[%rd2], {%r10, %r1};
	st.local.v2.u32 	[%rd2+8], {%r2, %r3};
	st.local.v2.u32 	[%rd2+16], {%r4, %r5};
	st.local.v2.u32 	[%rd2+24], {%r3, %r2};
	st.local.v2.u32 	[%rd2+32], {%r6, %r2};
	st.local.u32 	[%rd2+40], %r7;
	mov.u64 	%rd3, $str;
	cvta.global.u64 	%rd4, %rd3;
	{ // callseq 0, 0
	.param .b64 param0;
	st.param.b64 	[param0], %rd4;
	.param .b64 param1;
	st.param.b64 	[param1], %rd1;
	.param .b32 retval0;
	call.uni (retval0), 
	vprintf, 
	(
	param0, 
	param1
	);
	ld.param.b32 	%r11, [retval0];
	} // callseq 0
	ret;

}


// ===== COMPILED SASS (sm_100) =====

	.target	sm_100

	.elftype	@"ET_EXEC"


//--------------------- .note.nv.tkinfo           --------------------------
	.section	.note.nv.tkinfo,"",@"SHT_NOTE"
	.sectionflags	@"SHF_NOTE_NV_TKINFO"
	.tkinfo
        /*0018*/ 	.word	0x00000002
        /*0030*/ 	.string	""
        /*0030*/ 	.string	"ptxas"
        /*0030*/ 	.string	"Cuda compilation tools, release 13.0, V13.0.88"
        /*0030*/ 	.string	"Build cuda_13.0.r13.0/compiler.36424714_0"
        /*0030*/ 	.string	"-arch sm_100 -m 64 "



//--------------------- .note.nv.cuinfo           --------------------------
	.section	.note.nv.cuinfo,"",@"SHT_NOTE"
	.sectionflags	@"SHF_NOTE_NV_CUINFO"
        /*0018*/ 	.short	0x0002
        /*001a*/ 	.short	0x0064
        /*001c*/ 	.short	0x0082
	.zero		2


//--------------------- .nv.info                  --------------------------
	.section	.nv.info,"",@"SHT_CUDA_INFO"
	.align	4


	//----- nvinfo : EIATTR_REGCOUNT
	.align		4
        /*0000*/ 	.byte	0x04, 0x2f
        /*0002*/ 	.short	(.L_2 - .L_1)
	.align		4
.L_1:
        /*0004*/ 	.word	index@(_Z14threadId_1D_3Dv)
        /*0008*/ 	.word	0x00000018


	//----- nvinfo : EIATTR_FRAME_SIZE
	.align		4
.L_2:
        /*000c*/ 	.byte	0x04, 0x11
        /*000e*/ 	.short	(.L_4 - .L_3)
	.align		4
.L_3:
        /*0010*/ 	.word	index@(_Z14threadId_1D_3Dv)
        /*0014*/ 	.word	0x00000030


	//----- nvinfo : EIATTR_MIN_STACK_SIZE
	.align		4
.L_4:
        /*0018*/ 	.byte	0x04, 0x12
        /*001a*/ 	.short	(.L_6 - .L_5)
	.align		4
.L_5:
        /*001c*/ 	.word	index@(_Z14threadId_1D_3Dv)
        /*0020*/ 	.word	0x00000030
.L_6:


//--------------------- .nv.compat                --------------------------
	.section	.nv.compat,"",@"SHT_CUDA_COMPAT_INFO"
	.align	4
        /*0000*/ 	.byte	0x02, 0x09, 0x00, 0x00, 0x02, 0x02, 0x01, 0x00, 0x02, 0x05, 0x05, 0x00, 0x03, 0x07, 0x01, 0x01
        /*0010*/ 	.byte	0x02, 0x03, 0x00, 0x00, 0x02, 0x06, 0x01, 0x00, 0x04, 0x0b, 0x08, 0x00, 0x09, 0x00, 0x00, 0x00
        /*0020*/ 	.byte	0x00, 0x00, 0x00, 0x00


//--------------------- .nv.info._Z14threadId_1D_3Dv --------------------------
	.section	.nv.info._Z14threadId_1D_3Dv,"",@"SHT_CUDA_INFO"
	.sectionflags	@""
	.align	4


	//----- nvinfo : EIATTR_CUDA_API_VERSION
	.align		4
        /*0000*/ 	.byte	0x04, 0x37
        /*0002*/ 	.short	(.L_8 - .L_7)
.L_7:
        /*0004*/ 	.word	0x00000082


	//----- nvinfo : EIATTR_SPARSE_MMA_MASK
	.align		4
.L_8:
        /*0008*/ 	.byte	0x03, 0x50
        /*000a*/ 	.short	0x0000


	//----- nvinfo : EIATTR_MAXREG_COUNT
	.align		4
        /*000c*/ 	.byte	0x03, 0x1b
        /*000e*/ 	.short	0x00ff


	//----- nvinfo : EIATTR_EXTERNS
	.align		4
        /*0010*/ 	.byte	0x04, 0x0f
        /*0012*/ 	.short	(.L_10 - .L_9)


	//   ....[0]....
	.align		4
.L_9:
        /*0014*/ 	.word	index@(vprintf)


	//----- nvinfo : EIATTR_MERCURY_ISA_VERSION
	.align		4
.L_10:
        /*0018*/ 	.byte	0x03, 0x5f
        /*001a*/ 	.short	0x0101


	//----- nvinfo : EIATTR_VRC_CTA_INIT_COUNT
	.align		4
        /*001c*/ 	.byte	0x02, 0x4a
	.zero		1
	.zero		1


	//----- nvinfo : EIATTR_SYSCALL_OFFSETS
	.align		4
        /*0020*/ 	.byte	0x04, 0x46
        /*0022*/ 	.short	(.L_12 - .L_11)


	//   ....[0]....
.L_11:
        /*0024*/ 	.word	0x000001f0


	//----- nvinfo : EIATTR_EXIT_INSTR_OFFSETS
	.align		4
.L_12:
        /*0028*/ 	.byte	0x04, 0x1c
        /*002a*/ 	.short	(.L_14 - .L_13)


	//   ....[0]....
.L_13:
        /*002c*/ 	.word	0x00000200


	//----- nvinfo : EIATTR_SW_WAR
	.align		4
.L_14:
        /*0030*/ 	.byte	0x04, 0x36
        /*0032*/ 	.short	(.L_16 - .L_15)
.L_15:
        /*0034*/ 	.word	0x00000008
.L_16:


//--------------------- .nv.callgraph             --------------------------
	.section	.nv.callgraph,"",@"SHT_CUDA_CALLGRAPH"
	.align	4
	.sectionentsize	8
	.align		4
        /*0000*/ 	.word	0x00000000
	.align		4
        /*0004*/ 	.word	0xffffffff
	.align		4
        /*0008*/ 	.word	index@(_Z14threadId_1D_3Dv)
	.align		4
        /*000c*/ 	.word	index@(vprintf)
	.align		4
        /*0010*/ 	.word	0x00000000
	.align		4
        /*0014*/ 	.word	0xfffffffe
	.align		4
        /*0018*/ 	.word	0x00000000
	.align		4
        /*001c*/ 	.word	0xfffffffd
	.align		4
        /*0020*/ 	.word	0x00000000
	.align		4
        /*0024*/ 	.word	0xfffffffc


//--------------------- .nv.constant4             --------------------------
	.section	.nv.constant4,"a",@progbits
	.align	8
	.align		8
.nv.constant4:
        /*0000*/ 	.dword	vprintf
	.align		8
        /*0008*/ 	.dword	$str


//--------------------- .text._Z14threadId_1D_3Dv --------------------------
	.section	.text._Z14threadId_1D_3Dv,"ax",@progbits
	.align	128
        .global         _Z14threadId_1D_3Dv
        .type           _Z14threadId_1D_3Dv,@function
        .size           _Z14threadId_1D_3Dv,(.L_x_2 - _Z14threadId_1D_3Dv)
        .other          _Z14threadId_1D_3Dv,@"STO_CUDA_ENTRY STV_DEFAULT"
_Z14threadId_1D_3Dv:
.text._Z14threadId_1D_3Dv:
[----:B------:R-:W0:Y:S01]  /*0000*/  LDC R1, c[0x0][0x37c] ;  /* 0x0000df00ff017b82 */ /* 0x000e220000000800 */
[----:B------:R-:W1:Y:S01]  /*0010*/  S2R R9, SR_CTAID.X ;  /* 0x0000000000097919 */ /* 0x000e620000002500 */
[----:B------:R-:W2:Y:S06]  /*0020*/  LDCU UR5, c[0x0][0x2fc] ;  /* 0x00005f80ff0577ac */ /* 0x000eac0008000800 */
[----:B------:R-:W3:Y:S01]  /*0030*/  LDC R10, c[0x0][0x360] ;  /* 0x0000d800ff0a7b82 */ /* 0x000ee20000000800 */
[----:B0-----:R-:W-:Y:S01]  /*0040*/  IADD3 R1, PT, PT, R1, -0x30, RZ ;  /* 0xffffffd001017810 */ /* 0x001fe20007ffe0ff */
[----:B------:R-:W1:Y:S01]  /*0050*/  S2R R13, SR_TID.Z ;  /* 0x00000000000d7919 */ /* 0x000e620000002300 */
[----:B------:R-:W-:Y:S01]  /*0060*/  MOV R0, 0x0 ;  /* 0x0000000000007802 */ /* 0x000fe20000000f00 */
[----:B------:R-:W0:Y:S01]  /*0070*/  LDCU UR4, c[0x0][0x2f8] ;  /* 0x00005f00ff0477ac */ /* 0x000e220008000800 */
[----:B------:R-:W4:Y:S03]  /*0080*/  S2R R4, SR_TID.Y ;  /* 0x0000000000047919 */ /* 0x000f260000002200 */
[----:B------:R-:W5:Y:S01]  /*0090*/  LDC R11, c[0x0][0x364] ;  /* 0x0000d900ff0b7b82 */ /* 0x000f620000000800 */
[----:B------:R-:W2:Y:S01]  /*00a0*/  LDCU.64 UR6, c[0x4][0x8] ;  /* 0x01000100ff0677ac */ /* 0x000ea20008000a00 */
[----:B------:R-:W0:Y:S06]  /*00b0*/  S2R R6, SR_TID.X ;  /* 0x0000000000067919 */ /* 0x000e2c0000002100 */
[----:B------:R-:W1:Y:S01]  /*00c0*/  LDC R12, c[0x0][0x368] ;  /* 0x0000da00ff0c7b82 */ /* 0x000e620000000800 */
[----:B---3--:R-:W-:Y:S01]  /*00d0*/  IMAD.MOV.U32 R15, RZ, RZ, R10 ;  /* 0x000000ffff0f7224 */ /* 0x008fe200078e000a */
[----:B------:R-:W-:-:S02]  /*00e0*/  MOV R5, R10 ;  /* 0x0000000a00057202 */ /* 0x000fc40000000f00 */
[----:B-----5:R-:W-:Y:S01]  /*00f0*/  MOV R14, R11 ;  /* 0x0000000b000e7202 */ /* 0x020fe20000000f00 */
[----:B------:R-:W-:Y:S04]  /*0100*/  STL.64 [R1+0x8], R10 ;  /* 0x0000080a01007387 */ /* 0x000fe80000100a00 */
[----:B------:R-:W-:Y:S01]  /*0110*/  STL.64 [R1+0x18], R14 ;  /* 0x0000180e01007387 */ /* 0x000fe20000100a00 */
[----:B-1----:R-:W-:-:S03]  /*0120*/  IMAD R3, R9, R12, R13 ;  /* 0x0000000c09037224 */ /* 0x002fc600078e020d */
[----:B------:R-:W-:Y:S01]  /*0130*/  STL.64 [R1+0x10], R12 ;  /* 0x0000100c01007387 */ /* 0x000fe20000100a00 */
[----:B----4-:R-:W-:-:S03]  /*0140*/  IMAD R3, R3, R11, R4 ;  /* 0x0000000b03037224 */ /* 0x010fc600078e0204 */
[----:B0-----:R0:W-:Y:S01]  /*0150*/  STL [R1+0x28], R6 ;  /* 0x0000280601007387 */ /* 0x0011e20000100800 */
[----:B------:R-:W-:-:S03]  /*0160*/  IMAD R8, R3, R10, R6 ;  /* 0x0000000a03087224 */ /* 0x000fc600078e0206 */
[----:B------:R1:W-:Y:S01]  /*0170*/  STL.64 [R1+0x20], R4 ;  /* 0x0000200401007387 */ /* 0x0003e20000100a00 */
[----:B------:R3:W4:Y:S03]  /*0180*/  LDC.64 R2, c[0x4][R0] ;  /* 0x0100000000027b82 */ /* 0x0007260000000a00 */
[----:B------:R3:W-:Y:S01]  /*0190*/  STL.64 [R1], R8 ;  /* 0x0000000801007387 */ /* 0x0007e20000100a00 */
[----:B0-----:R-:W-:-:S05]  /*01a0*/  IADD3 R6, P0, PT, R1, UR4, RZ ;  /* 0x0000000401067c10 */ /* 0x001fca000ff1e0ff */
[----:B--2---:R-:W-:Y:S01]  /*01b0*/  IMAD.X R7, RZ, RZ, UR5, P0 ;  /* 0x00000005ff077e24 */ /* 0x004fe200080e06ff */
[----:B-1----:R-:W-:Y:S01]  /*01c0*/  MOV R5, UR7 ;  /* 0x0000000700057c02 */ /* 0x002fe20008000f00 */
[----:B------:R-:W-:-:S07]  /*01d0*/  IMAD.U32 R4, RZ, RZ, UR6 ;  /* 0x00000006ff047e24 */ /* 0x000fce000f8e00ff */
[----:B------:R-:W-:-:S07]  /*01e0*/  LEPC R20, `(.L_x_0) ;  /* 0x000000001014794e */ /* 0x000fce0000000000 */
[----:B---34-:R-:W-:Y:S05]  /*01f0*/  CALL.ABS.NOINC R2 ;  /* 0x0000000002007343 */ /* 0x018fea0003c00000 */
.L_x_0:
[----:B------:R-:W-:Y:S05]  /*0200*/  EXIT ;  /* 0x000000000000794d */ /* 0x000fea0003800000 */
.L_x_1:
[----:B------:R-:W-:-:S00]  /*0210*/  BRA `(.L_x_1) ;  /* 0xfffffffc00fc7947 */ /* 0x000fc0000383ffff */
[----:B------:R-:W-:-:S00]  /*0220*/  NOP ;  /* 0x0000000000007918 */ /* 0x000fc00000000000 */
        /* <DEDUP_REMOVED lines=13> */
.L_x_2:


//--------------------- .nv.global.init           --------------------------
	.section	.nv.global.init,"aw",@progbits
.nv.global.init:
	.type		$str,@object
	.size		$str,(.L_0 - $str)
$str:
        /*0000*/ 	.byte	0x74, 0x68, 0x72, 0x65, 0x61, 0x64, 0x49, 0x64, 0x3a, 0x20, 0x25, 0x64, 0x20, 0x3d, 0x20, 0x62
        /* <DEDUP_REMOVED lines=10> */
        /*00b0*/ 	.byte	0x49, 0x64, 0x78, 0x2e, 0x78, 0x3a, 0x20, 0x25, 0x64, 0x0a, 0x00
.L_0:


//--------------------- .nv.shared.reserved.0     --------------------------
	.section	.nv.shared.reserved.0,"aw",@nobits
	.weak		__nv_reservedSMEM_offset_0_alias
	.size		__nv_reservedSMEM_offset_0_alias, 0, 64
	.other		__nv_reservedSMEM_offset_0_alias,@"STO_CUDA_RESERVED_SHARED STV_DEFAULT"
__nv_reservedSMEM_offset_0_alias:
	.zero		0
	.zero		64


//--------------------- .nv.constant0._Z14threadId_1D_3Dv --------------------------
	.section	.nv.constant0._Z14threadId_1D_3Dv,"a",@progbits
	.sectionflags	@""
	.align	4
.nv.constant0._Z14threadId_1D_3Dv:
	.zero		896


//--------------------- SYMBOLS --------------------------

	.type		.nv.reservedSmem.offset0,@object
	.size		.nv.reservedSmem.offset0,0x4
	.type		vprintf,@function
